//
// Generated by NVIDIA NVVM Compiler
//
// Compiler Build ID: CL-36424714
// Cuda compilation tools, release 13.0, V13.0.88
// Based on NVVM 20.0.0
//

.version 9.0
.target sm_100
.address_size 64

	// .globl	_Z10cuda_hellov
.extern .func  (.param .b32 func_retval0) vprintf
(
	.param .b64 vprintf_param_0,
	.param .b64 vprintf_param_1
)
;
.global .align 1 .b8 $str[17] = {116, 104, 114, 101, 97, 100, 73, 100, 120, 46, 120, 32, 37, 100, 32, 10};
.global .align 1 .b8 $str$1[16] = {98, 108, 111, 99, 107, 73, 100, 120, 46, 120, 32, 37, 100, 32, 10};
.global .align 1 .b8 $str$2[16] = {98, 108, 111, 99, 107, 68, 105, 109, 46, 120, 32, 37, 100, 32, 10};
.global .align 1 .b8 $str$3[15] = {103, 114, 105, 100, 68, 105, 109, 46, 120, 32, 37, 100, 32, 10};

.visible .entry _Z10cuda_hellov()
{
	.local .align 8 .b8 	__local_depot0[8];
	.reg .b64 	%SP;
	.reg .b64 	%SPL;
	.reg .b32 	%r<13>;
	.reg .b64 	%rd<11>;

	mov.u64 	%SPL, __local_depot0;
	cvta.local.u64 	%SP, %SPL;
	add.u64 	%rd1, %SP, 0;
	add.u64 	%rd2, %SPL, 0;
	mov.u32 	%r1, %tid.x;
	st.local.u32 	[%rd2], %r1;
	mov.u64 	%rd3, $str;
	cvta.global.u64 	%rd4, %rd3;
	{ // callseq 0, 0
	.param .b64 param0;
	st.param.b64 	[param0], %rd4;
	.param .b64 param1;
	st.param.b64 	[param1], %rd1;
	.param .b32 retval0;
	call.uni (retval0), 
	vprintf, 
	(
	param0, 
	param1
	);
	ld.param.b32 	%r2, [retval0];
	} // callseq 0
	mov.u32 	%r4, %ctaid.x;
	st.local.u32 	[%rd2], %r4;
	mov.u64 	%rd5, $str$1;
	cvta.global.u64 	%rd6, %rd5;
	{ // callseq 1, 0
	.param .b64 param0;
	st.param.b64 	[param0], %rd6;
	.param .b64 param1;
	st.param.b64 	[param1], %rd1;
	.param .b32 retval0;
	call.uni (retval0), 
	vprintf, 
	(
	param0, 
	param1
	);
	ld.param.b32 	%r5, [retval0];
	} // callseq 1
	mov.u32 	%r7, %ntid.x;
	st.local.u32 	[%rd2], %r7;
	mov.u64 	%rd7, $str$2;
	cvta.global.u64 	%rd8, %rd7;
	{ // callseq 2, 0
	.param .b64 param0;
	st.param.b64 	[param0], %rd8;
	.param .b64 param1;
	st.param.b64 	[param1], %rd1;
	.param .b32 retval0;
	call.uni (retval0), 
	vprintf, 
	(
	param0, 
	param1
	);
	ld.param.b32 	%r8, [retval0];
	} // callseq 2
	mov.u32 	%r10, %nctaid.x;
	st.local.u32 	[%rd2], %r10;
	mov.u64 	%rd9, $str$3;
	cvta.global.u64 	%rd10, %rd9;
	{ // callseq 3, 0
	.param .b64 param0;
	st.param.b64 	[param0], %rd10;
	.param .b64 param1;
	st.param.b64 	[param1], %rd1;
	.param .b32 retval0;
	call.uni (retval0), 
	vprintf, 
	(
	param0, 
	param1
	);
	ld.param.b32 	%r11, [retval0];
	} // callseq 3
	ret;

}


// ===== COMPILED SASS (sm_100) =====

	.target	sm_100

	.elftype	@"ET_EXEC"


//--------------------- .note.nv.tkinfo           --------------------------
	.section	.note.nv.tkinfo,"",@"SHT_NOTE"
	.sectionflags	@"SHF_NOTE_NV_TKINFO"
	.tkinfo
        /*0018*/ 	.word	0x00000002
        /*0030*/ 	.string	""
        /*0030*/ 	.string	"ptxas"
        /*0030*/ 	.string	"Cuda compilation tools, release 13.0, V13.0.88"
        /*0030*/ 	.string	"Build cuda_13.0.r13.0/compiler.36424714_0"
        /*0030*/ 	.string	"-arch sm_100 -m 64 "



//--------------------- .note.nv.cuinfo           --------------------------
	.section	.note.nv.cuinfo,"",@"SHT_NOTE"
	.sectionflags	@"SHF_NOTE_NV_CUINFO"
        /*0018*/ 	.short	0x0002
        /*001a*/ 	.short	0x0064
        /*001c*/ 	.short	0x0082
	.zero		2


//--------------------- .nv.info                  --------------------------
	.section	.nv.info,"",@"SHT_CUDA_INFO"
	.align	4


	//----- nvinfo : EIATTR_REGCOUNT
	.align		4
        /*0000*/ 	.byte	0x04, 0x2f
        /*0002*/ 	.short	(.L_5 - .L_4)
	.align		4
.L_4:
        /*0004*/ 	.word	index@(_Z10cuda_hellov)
        /*0008*/ 	.word	0x00000018


	//----- nvinfo : EIATTR_FRAME_SIZE
	.align		4
.L_5:
        /*000c*/ 	.byte	0x04, 0x11
        /*000e*/ 	.short	(.L_7 - .L_6)
	.align		4
.L_6:
        /*0010*/ 	.word	index@(_Z10cuda_hellov)
        /*0014*/ 	.word	0x00000008


	//----- nvinfo : EIATTR_MIN_STACK_SIZE
	.align		4
.L_7:
        /*0018*/ 	.byte	0x04, 0x12
        /*001a*/ 	.short	(.L_9 - .L_8)
	.align		4
.L_8:
        /*001c*/ 	.word	index@(_Z10cuda_hellov)
        /*0020*/ 	.word	0x00000008
.L_9:


//--------------------- .nv.compat                --------------------------
	.section	.nv.compat,"",@"SHT_CUDA_COMPAT_INFO"
	.align	4
        /*0000*/ 	.byte	0x02, 0x09, 0x00, 0x00, 0x02, 0x02, 0x01, 0x00, 0x02, 0x05, 0x05, 0x00, 0x03, 0x07, 0x01, 0x01
        /*0010*/ 	.byte	0x02, 0x03, 0x00, 0x00, 0x02, 0x06, 0x01, 0x00, 0x04, 0x0b, 0x08, 0x00, 0x09, 0x00, 0x00, 0x00
        /*0020*/ 	.byte	0x00, 0x00, 0x00, 0x00


//--------------------- .nv.info._Z10cuda_hellov  --------------------------
	.section	.nv.info._Z10cuda_hellov,"",@"SHT_CUDA_INFO"
	.sectionflags	@""
	.align	4


	//----- nvinfo : EIATTR_CUDA_API_VERSION
	.align		4
        /*0000*/ 	.byte	0x04, 0x37
        /*0002*/ 	.short	(.L_11 - .L_10)
.L_10:
        /*0004*/ 	.word	0x00000082


	//----- nvinfo : EIATTR_SPARSE_MMA_MASK
	.align		4
.L_11:
        /*0008*/ 	.byte	0x03, 0x50
        /*000a*/ 	.short	0x0000


	//----- nvinfo : EIATTR_MAXREG_COUNT
	.align		4
        /*000c*/ 	.byte	0x03, 0x1b
        /*000e*/ 	.short	0x00ff


	//----- nvinfo : EIATTR_EXTERNS
	.align		4
        /*0010*/ 	.byte	0x04, 0x0f
        /*0012*/ 	.short	(.L_13 - .L_12)


	//   ....[0]....
	.align		4
.L_12:
        /*0014*/ 	.word	index@(vprintf)


	//----- nvinfo : EIATTR_MERCURY_ISA_VERSION
	.align		4
.L_13:
        /*0018*/ 	.byte	0x03, 0x5f
        /*001a*/ 	.short	0x0101


	//----- nvinfo : EIATTR_VRC_CTA_INIT_COUNT
	.align		4
        /*001c*/ 	.byte	0x02, 0x4a
	.zero		1
	.zero		1


	//----- nvinfo : EIATTR_SYSCALL_OFFSETS
	.align		4
        /*0020*/ 	.byte	0x04, 0x46
        /*0022*/ 	.short	(.L_15 - .L_14)


	//   ....[0]....
.L_14:
        /*0024*/ 	.word	0x00000100


	//   ....[1]....
        /*0028*/ 	.word	0x000001a0


	//   ....[2]....
        /*002c*/ 	.word	0x00000240


	//   ....[3]....
        /*0030*/ 	.word	0x000002e0


	//----- nvinfo : EIATTR_EXIT_INSTR_OFFSETS
	.align		4
.L_15:
        /*0034*/ 	.byte	0x04, 0x1c
        /*0036*/ 	.short	(.L_17 - .L_16)


	//   ....[0]....
.L_16:
        /*0038*/ 	.word	0x000002f0


	//----- nvinfo : EIATTR_SW_WAR
	.align		4
.L_17:
        /*003c*/ 	.byte	0x04, 0x36
        /*003e*/ 	.short	(.L_19 - .L_18)
.L_18:
        /*0040*/ 	.word	0x00000008
.L_19:


//--------------------- .nv.callgraph             --------------------------
	.section	.nv.callgraph,"",@"SHT_CUDA_CALLGRAPH"
	.align	4
	.sectionentsize	8
	.align		4
        /*0000*/ 	.word	0x00000000
	.align		4
        /*0004*/ 	.word	0xffffffff
	.align		4
        /*0008*/ 	.word	index@(_Z10cuda_hellov)
	.align		4
        /*000c*/ 	.word	index@(vprintf)
	.align		4
        /*0010*/ 	.word	0x00000000
	.align		4
        /*0014*/ 	.word	0xfffffffe
	.align		4
        /*0018*/ 	.word	0x00000000
	.align		4
        /*001c*/ 	.word	0xfffffffd
	.align		4
        /*0020*/ 	.word	0x00000000
	.align		4
        /*0024*/ 	.word	0xfffffffc


//--------------------- .nv.constant4             --------------------------
	.section	.nv.constant4,"a",@progbits
	.align	8
	.align		8
.nv.constant4:
        /*0000*/ 	.dword	vprintf
	.align		8
        /*0008*/ 	.dword	$str
	.align		8
        /*0010*/ 	.dword	$str$1
	.align		8
        /*0018*/ 	.dword	$str$2
	.align		8
        /*0020*/ 	.dword	$str$3


//--------------------- .text._Z10cuda_hellov     --------------------------
	.section	.text._Z10cuda_hellov,"ax",@progbits
	.align	128
        .global         _Z10cuda_hellov
        .type           _Z10cuda_hellov,@function
        .size           _Z10cuda_hellov,(.L_x_5 - _Z10cuda_hellov)
        .other          _Z10cuda_hellov,@"STO_CUDA_ENTRY STV_DEFAULT"
_Z10cuda_hellov:
.text._Z10cuda_hellov:
[----:B------:R-:W0:Y:S01]  /*0000*/  LDC R1, c[0x0][0x37c] ;  /* 0x0000df00ff017b82 */ /* 0x000e220000000800 */
[----:B------:R-:W1:Y:S01]  /*0010*/  S2R R0, SR_TID.X ;  /* 0x0000000000007919 */ /* 0x000e620000002100 */
[----:B------:R-:W2:Y:S01]  /*0020*/  LDCU UR4, c[0x0][0x2f8] ;  /* 0x00005f00ff0477ac */ /* 0x000ea20008000800 */
[----:B0-----:R-:W-:Y:S01]  /*0030*/  VIADD R1, R1, 0xfffffff8 ;  /* 0xfffffff801017836 */ /* 0x001fe20000000000 */
[----:B------:R-:W-:Y:S01]  /*0040*/  MOV R17, 0x0 ;  /* 0x0000000000117802 */ /* 0x000fe20000000f00 */
[----:B------:R-:W0:Y:S03]  /*0050*/  LDCU UR5, c[0x0][0x2fc] ;  /* 0x00005f80ff0577ac */ /* 0x000e260008000800 */
[----:B------:R3:W4:Y:S01]  /*0060*/  LDC.64 R8, c[0x4][R17] ;  /* 0x0100000011087b82 */ /* 0x0007220000000a00 */
[----:B------:R-:W5:Y:S01]  /*0070*/  LDCU.64 UR6, c[0x4][0x8] ;  /* 0x01000100ff0677ac */ /* 0x000f620008000a00 */
[----:B--2---:R-:W-:-:S05]  /*0080*/  IADD3 R16, P0, PT, R1, UR4, RZ ;  /* 0x0000000401107c10 */ /* 0x004fca000ff1e0ff */
[----:B0-----:R-:W-:Y:S02]  /*0090*/  IMAD.X R2, RZ, RZ, UR5, P0 ;  /* 0x00000005ff027e24 */ /* 0x001fe400080e06ff */
[----:B------:R-:W-:Y:S01]  /*00a0*/  IMAD.MOV.U32 R6, RZ, RZ, R16 ;  /* 0x000000ffff067224 */ /* 0x000fe200078e0010 */
[----:B-----5:R-:W-:Y:S01]  /*00b0*/  MOV R4, UR6 ;  /* 0x0000000600047c02 */ /* 0x020fe20008000f00 */
[----:B------:R-:W-:Y:S01]  /*00c0*/  IMAD.U32 R5, RZ, RZ, UR7 ;  /* 0x00000007ff057e24 */ /* 0x000fe2000f8e00ff */
[----:B------:R-:W-:Y:S01]  /*00d0*/  MOV R7, R2 ;  /* 0x0000000200077202 */ /* 0x000fe20000000f00 */
[----:B-1----:R3:W-:Y:S06]  /*00e0*/  STL [R1], R0 ;  /* 0x0000000001007387 */ /* 0x0027ec0000100800 */
[----:B------:R-:W-:-:S07]  /*00f0*/  LEPC R20, `(.L_x_0) ;  /* 0x000000001014794e */ /* 0x000fce0000000000 */
[----:B---34-:R-:W-:Y:S05]  /*0100*/  CALL.ABS.NOINC R8 ;  /* 0x0000000008007343 */ /* 0x018fea0003c00000 */
.L_x_0:
[----:B------:R-:W0:Y:S01]  /*0110*/  S2R R0, SR_CTAID.X ;  /* 0x0000000000007919 */ /* 0x000e220000002500 */
[----:B------:R1:W2:Y:S01]  /*0120*/  LDC.64 R8, c[0x4][R17] ;  /* 0x0100000011087b82 */ /* 0x0002a20000000a00 */
[----:B------:R-:W3:Y:S01]  /*0130*/  LDCU.64 UR4, c[0x4][0x10] ;  /* 0x01000200ff0477ac */ /* 0x000ee20008000a00 */
[----:B------:R-:W-:Y:S01]  /*0140*/  MOV R6, R16 ;  /* 0x0000001000067202 */ /* 0x000fe20000000f00 */
[----:B------:R-:W-:Y:S02]  /*0150*/  IMAD.MOV.U32 R7, RZ, RZ, R2 ;  /* 0x000000ffff077224 */ /* 0x000fe400078e0002 */
[----:B---3--:R-:W-:Y:S02]  /*0160*/  IMAD.U32 R4, RZ, RZ, UR4 ;  /* 0x00000004ff047e24 */ /* 0x008fe4000f8e00ff */
[----:B------:R-:W-:Y:S01]  /*0170*/  IMAD.U32 R5, RZ, RZ, UR5 ;  /* 0x00000005ff057e24 */ /* 0x000fe2000f8e00ff */
[----:B0-----:R1:W-:Y:S06]  /*0180*/  STL [R1], R0 ;  /* 0x0000000001007387 */ /* 0x0013ec0000100800 */
[----:B------:R-:W-:-:S07]  /*0190*/  LEPC R20, `(.L_x_1) ;  /* 0x000000001014794e */ /* 0x000fce0000000000 */
[----:B-12---:R-:W-:Y:S05]  /*01a0*/  CALL.ABS.NOINC R8 ;  /* 0x0000000008007343 */ /* 0x006fea0003c00000 */
.L_x_1:
[----:B------:R-:W0:Y:S01]  /*01b0*/  LDC R0, c[0x0][0x360] ;  /* 0x0000d800ff007b82 */ /* 0x000e220000000800 */
[----:B------:R-:W1:Y:S01]  /*01c0*/  LDCU.64 UR4, c[0x4][0x18] ;  /* 0x01000300ff0477ac */ /* 0x000e620008000a00 */
[----:B------:R-:W-:Y:S01]  /*01d0*/  IMAD.MOV.U32 R6, RZ, RZ, R16 ;  /* 0x000000ffff067224 */ /* 0x000fe200078e0010 */
[----:B------:R-:W-:-:S05]  /*01e0*/  MOV R7, R2 ;  /* 0x0000000200077202 */ /* 0x000fca0000000f00 */
[----:B------:R2:W3:Y:S01]  /*01f0*/  LDC.64 R8, c[0x4][R17] ;  /* 0x0100000011087b82 */ /* 0x0004e20000000a00 */
[----:B-1----:R-:W-:Y:S01]  /*0200*/  IMAD.U32 R4, RZ, RZ, UR4 ;  /* 0x00000004ff047e24 */ /* 0x002fe2000f8e00ff */
[----:B------:R-:W-:Y:S01]  /*0210*/  MOV R5, UR5 ;  /* 0x0000000500057c02 */ /* 0x000fe20008000f00 */
[----:B0-----:R2:W-:Y:S06]  /*0220*/  STL [R1], R0 ;  /* 0x0000000001007387 */ /* 0x0015ec0000100800 */
[----:B------:R-:W-:-:S07]  /*0230*/  LEPC R20, `(.L_x_2) ;  /* 0x000000001014794e */ /* 0x000fce0000000000 */
[----:B--23--:R-:W-:Y:S05]  /*0240*/  CALL.ABS.NOINC R8 ;  /* 0x0000000008007343 */ /* 0x00cfea0003c00000 */
.L_x_2:
        /* <DEDUP_REMOVED lines=10> */
.L_x_3:
[----:B------:R-:W-:Y:S05]  /*02f0*/  EXIT ;  /* 0x000000000000794d */ /* 0x000fea0003800000 */
.L_x_4:
[----:B------:R-:W-:-:S00]  /*0300*/  BRA `(.L_x_4) ;  /* 0xfffffffc00fc7947 */ /* 0x000fc0000383ffff */
[----:B------:R-:W-:-:S00]  /*0310*/  NOP ;  /* 0x0000000000007918 */ /* 0x000fc00000000000 */
        /* <DEDUP_REMOVED lines=14> */
.L_x_5:


//--------------------- .nv.global.init           --------------------------
	.section	.nv.global.init,"aw",@progbits
.nv.global.init:
	.type		$str$3,@object
	.size		$str$3,($str$2 - $str$3)
$str$3:
        /*0000*/ 	.byte	0x67, 0x72, 0x69, 0x64, 0x44, 0x69, 0x6d, 0x2e, 0x78, 0x20, 0x25, 0x64, 0x20, 0x0a, 0x00
	.type		$str$2,@object
	.size		$str$2,($str$1 - $str$2)
$str$2:
        /*000f*/ 	.byte	0x62, 0x6c, 0x6f, 0x63, 0x6b, 0x44, 0x69, 0x6d, 0x2e, 0x78, 0x20, 0x25, 0x64, 0x20, 0x0a, 0x00
	.type		$str$1,@object
	.size		$str$1,($str - $str$1)
$str$1:
        /*001f*/ 	.byte	0x62, 0x6c, 0x6f, 0x63, 0x6b, 0x49, 0x64, 0x78, 0x2e, 0x78, 0x20, 0x25, 0x64, 0x20, 0x0a, 0x00
	.type		$str,@object
	.size		$str,(.L_0 - $str)
$str:
        /*002f*/ 	.byte	0x74, 0x68, 0x72, 0x65, 0x61, 0x64, 0x49, 0x64, 0x78, 0x2e, 0x78, 0x20, 0x25, 0x64, 0x20, 0x0a
        /*003f*/ 	.byte	0x00
.L_0:


//--------------------- .nv.shared.reserved.0     --------------------------
	.section	.nv.shared.reserved.0,"aw",@nobits
	.weak		__nv_reservedSMEM_offset_0_alias
	.size		__nv_reservedSMEM_offset_0_alias, 0, 64
	.other		__nv_reservedSMEM_offset_0_alias,@"STO_CUDA_RESERVED_SHARED STV_DEFAULT"
__nv_reservedSMEM_offset_0_alias:
	.zero		0
	.zero		64


//--------------------- .nv.constant0._Z10cuda_hellov --------------------------
	.section	.nv.constant0._Z10cuda_hellov,"a",@progbits
	.sectionflags	@""
	.align	4
.nv.constant0._Z10cuda_hellov:
	.zero		896


//--------------------- SYMBOLS --------------------------

	.type		.nv.reservedSmem.offset0,@object
	.size		.nv.reservedSmem.offset0,0x4
	.type		vprintf,@function
